//
// Generated by NVIDIA NVVM Compiler
//
// Compiler Build ID: CL-36424714
// Cuda compilation tools, release 13.0, V13.0.88
// Based on NVVM 20.0.0
//

.version 9.0
.target sm_100
.address_size 64

	// .globl	_Z15deviceIncrementPii

.visible .entry _Z15deviceIncrementPii(
	.param .u64 .ptr .align 1 _Z15deviceIncrementPii_param_0,
	.param .u32 _Z15deviceIncrementPii_param_1
)
{
	.reg .pred 	%p<2>;
	.reg .b32 	%r<8>;
	.reg .b64 	%rd<5>;

	ld.param.u64 	%rd1, [_Z15deviceIncrementPii_param_0];
	ld.param.u32 	%r2, [_Z15deviceIncrementPii_param_1];
	mov.u32 	%r3, %ctaid.x;
	mov.u32 	%r4, %ntid.x;
	mov.u32 	%r5, %tid.x;
	mad.lo.s32 	%r1, %r3, %r4, %r5;
	setp.ge.s32 	%p1, %r1, %r2;
	@%p1 bra 	$L__BB0_2;
	cvta.to.global.u64 	%rd2, %rd1;
	mul.wide.s32 	%rd3, %r1, 4;
	add.s64 	%rd4, %rd2, %rd3;
	ld.global.u32 	%r6, [%rd4];
	add.s32 	%r7, %r6, 1;
	st.global.u32 	[%rd4], %r7;
$L__BB0_2:
	ret;

}


// ===== COMPILED SASS (sm_100) =====

	.target	sm_100

	.elftype	@"ET_EXEC"


//--------------------- .note.nv.tkinfo           --------------------------
	.section	.note.nv.tkinfo,"",@"SHT_NOTE"
	.sectionflags	@"SHF_NOTE_NV_TKINFO"
	.tkinfo
        /*0018*/ 	.word	0x00000002
        /*0030*/ 	.string	""
        /*0030*/ 	.string	"ptxas"
        /*0030*/ 	.string	"Cuda compilation tools, release 13.0, V13.0.88"
        /*0030*/ 	.string	"Build cuda_13.0.r13.0/compiler.36424714_0"
        /*0030*/ 	.string	"-arch sm_100 -m 64 "



//--------------------- .note.nv.cuinfo           --------------------------
	.section	.note.nv.cuinfo,"",@"SHT_NOTE"
	.sectionflags	@"SHF_NOTE_NV_CUINFO"
        /*0018*/ 	.short	0x0002
        /*001a*/ 	.short	0x0064
        /*001c*/ 	.short	0x0082
	.zero		2


//--------------------- .nv.info                  --------------------------
	.section	.nv.info,"",@"SHT_CUDA_INFO"
	.align	4


	//----- nvinfo : EIATTR_REGCOUNT
	.align		4
        /*0000*/ 	.byte	0x04, 0x2f
        /*0002*/ 	.short	(.L_1 - .L_0)
	.align		4
.L_0:
        /*0004*/ 	.word	index@(_Z15deviceIncrementPii)
        /*0008*/ 	.word	0x00000008


	//----- nvinfo : EIATTR_FRAME_SIZE
	.align		4
.L_1:
        /*000c*/ 	.byte	0x04, 0x11
        /*000e*/ 	.short	(.L_3 - .L_2)
	.align		4
.L_2:
        /*0010*/ 	.word	index@(_Z15deviceIncrementPii)
        /*0014*/ 	.word	0x00000000


	//----- nvinfo : EIATTR_MIN_STACK_SIZE
	.align		4
.L_3:
        /*0018*/ 	.byte	0x04, 0x12
        /*001a*/ 	.short	(.L_5 - .L_4)
	.align		4
.L_4:
        /*001c*/ 	.word	index@(_Z15deviceIncrementPii)
        /*0020*/ 	.word	0x00000000
.L_5:


//--------------------- .nv.compat                --------------------------
	.section	.nv.compat,"",@"SHT_CUDA_COMPAT_INFO"
	.align	4
        /*0000*/ 	.byte	0x02, 0x09, 0x00, 0x00, 0x02, 0x02, 0x01, 0x00, 0x02, 0x05, 0x05, 0x00, 0x03, 0x07, 0x01, 0x01
        /*0010*/ 	.byte	0x02, 0x03, 0x00, 0x00, 0x02, 0x06, 0x01, 0x00, 0x04, 0x0b, 0x08, 0x00, 0x09, 0x00, 0x00, 0x00
        /*0020*/ 	.byte	0x00, 0x00, 0x00, 0x00


//--------------------- .nv.info._Z15deviceIncrementPii --------------------------
	.section	.nv.info._Z15deviceIncrementPii,"",@"SHT_CUDA_INFO"
	.sectionflags	@""
	.align	4


	//----- nvinfo : EIATTR_CUDA_API_VERSION
	.align		4
        /*0000*/ 	.byte	0x04, 0x37
        /*0002*/ 	.short	(.L_7 - .L_6)
.L_6:
        /*0004*/ 	.word	0x00000082


	//----- nvinfo : EIATTR_KPARAM_INFO
	.align		4
.L_7:
        /*0008*/ 	.byte	0x04, 0x17
        /*000a*/ 	.short	(.L_9 - .L_8)
.L_8:
        /*000c*/ 	.word	0x00000000
        /*0010*/ 	.short	0x0001
        /*0012*/ 	.short	0x0008
        /*0014*/ 	.byte	0x00, 0xf0, 0x11, 0x00


	//----- nvinfo : EIATTR_KPARAM_INFO
	.align		4
.L_9:
        /*0018*/ 	.byte	0x04, 0x17
        /*001a*/ 	.short	(.L_11 - .L_10)
.L_10:
        /*001c*/ 	.word	0x00000000
        /*0020*/ 	.short	0x0000
        /*0022*/ 	.short	0x0000
        /*0024*/ 	.byte	0x00, 0xf5, 0x21, 0x00


	//----- nvinfo : EIATTR_SPARSE_MMA_MASK
	.align		4
.L_11:
        /*0028*/ 	.byte	0x03, 0x50
        /*002a*/ 	.short	0x0000


	//----- nvinfo : EIATTR_MAXREG_COUNT
	.align		4
        /*002c*/ 	.byte	0x03, 0x1b
        /*002e*/ 	.short	0x00ff


	//----- nvinfo : EIATTR_MERCURY_ISA_VERSION
	.align		4
        /*0030*/ 	.byte	0x03, 0x5f
        /*0032*/ 	.short	0x0101


	//----- nvinfo : EIATTR_VRC_CTA_INIT_COUNT
	.align		4
        /*0034*/ 	.byte	0x02, 0x4a
	.zero		1
	.zero		1


	//----- nvinfo : EIATTR_EXIT_INSTR_OFFSETS
	.align		4
        /*0038*/ 	.byte	0x04, 0x1c
        /*003a*/ 	.short	(.L_13 - .L_12)


	//   ....[0]....
.L_12:
        /*003c*/ 	.word	0x00000070


	//   ....[1]....
        /*0040*/ 	.word	0x000000e0


	//----- nvinfo : EIATTR_CBANK_PARAM_SIZE
	.align		4
.L_13:
        /*0044*/ 	.byte	0x03, 0x19
        /*0046*/ 	.short	0x000c


	//----- nvinfo : EIATTR_PARAM_CBANK
	.align		4
        /*0048*/ 	.byte	0x04, 0x0a
        /*004a*/ 	.short	(.L_15 - .L_14)
	.align		4
.L_14:
        /*004c*/ 	.word	index@(.nv.constant0._Z15deviceIncrementPii)
        /*0050*/ 	.short	0x0380
        /*0052*/ 	.short	0x000c


	//----- nvinfo : EIATTR_SW_WAR
	.align		4
.L_15:
        /*0054*/ 	.byte	0x04, 0x36
        /*0056*/ 	.short	(.L_17 - .L_16)
.L_16:
        /*0058*/ 	.word	0x00000008
.L_17:


//--------------------- .nv.callgraph             --------------------------
	.section	.nv.callgraph,"",@"SHT_CUDA_CALLGRAPH"
	.align	4
	.sectionentsize	8
	.align		4
        /*0000*/ 	.word	0x00000000
	.align		4
        /*0004*/ 	.word	0xffffffff
	.align		4
        /*0008*/ 	.word	0x00000000
	.align		4
        /*000c*/ 	.word	0xfffffffe
	.align		4
        /*0010*/ 	.word	0x00000000
	.align		4
        /*0014*/ 	.word	0xfffffffd
	.align		4
        /*0018*/ 	.word	0x00000000
	.align		4
        /*001c*/ 	.word	0xfffffffc


//--------------------- .text._Z15deviceIncrementPii --------------------------
	.section	.text._Z15deviceIncrementPii,"ax",@progbits
	.align	128
        .global         _Z15deviceIncrementPii
        .type           _Z15deviceIncrementPii,@function
        .size           _Z15deviceIncrementPii,(.L_x_1 - _Z15deviceIncrementPii)
        .other          _Z15deviceIncrementPii,@"STO_CUDA_ENTRY STV_DEFAULT"
_Z15deviceIncrementPii:
.text._Z15deviceIncrementPii:
[----:B------:R-:W-:Y:S01]  /*0000*/  LDC R1, c[0x0][0x37c] ;  /* 0x0000df00ff017b82 */ /* 0x000fe20000000800 */
[----:B------:R-:W0:Y:S07]  /*0010*/  S2R R0, SR_TID.X ;  /* 0x0000000000007919 */ /* 0x000e2e0000002100 */
[----:B------:R-:W0:Y:S01]  /*0020*/  S2UR UR4, SR_CTAID.X ;  /* 0x00000000000479c3 */ /* 0x000e220000002500 */
[----:B------:R-:W1:Y:S07]  /*0030*/  LDCU UR5, c[0x0][0x388] ;  /* 0x00007100ff0577ac */ /* 0x000e6e0008000800 */
[----:B------:R-:W0:Y:S02]  /*0040*/  LDC R5, c[0x0][0x360] ;  /* 0x0000d800ff057b82 */ /* 0x000e240000000800 */
[----:B0-----:R-:W-:-:S05]  /*0050*/  IMAD R5, R5, UR4, R0 ;  /* 0x0000000405057c24 */ /* 0x001fca000f8e0200 */
[----:B-1----:R-:W-:-:S13]  /*0060*/  ISETP.GE.AND P0, PT, R5, UR5, PT ;  /* 0x0000000505007c0c */ /* 0x002fda000bf06270 */
[----:B------:R-:W-:Y:S05]  /*0070*/  @P0 EXIT ;  /* 0x000000000000094d */ /* 0x000fea0003800000 */
[----:B------:R-:W0:Y:S01]  /*0080*/  LDC.64 R2, c[0x0][0x380] ;  /* 0x0000e000ff027b82 */ /* 0x000e220000000a00 */
[----:B------:R-:W1:Y:S01]  /*0090*/  LDCU.64 UR4, c[0x0][0x358] ;  /* 0x00006b00ff0477ac */ /* 0x000e620008000a00 */
[----:B0-----:R-:W-:-:S05]  /*00a0*/  IMAD.WIDE R2, R5, 0x4, R2 ;  /* 0x0000000405027825 */ /* 0x001fca00078e0202 */
[----:B-1----:R-:W2:Y:S02]  /*00b0*/  LDG.E R0, desc[UR4][R2.64] ;  /* 0x0000000402007981 */ /* 0x002ea4000c1e1900 */
[----:B--2---:R-:W-:-:S05]  /*00c0*/  IADD3 R5, PT, PT, R0, 0x1, RZ ;  /* 0x0000000100057810 */ /* 0x004fca0007ffe0ff */
[----:B------:R-:W-:Y:S01]  /*00d0*/  STG.E desc[UR4][R2.64], R5 ;  /* 0x0000000502007986 */ /* 0x000fe2000c101904 */
[----:B------:R-:W-:Y:S05]  /*00e0*/  EXIT ;  /* 0x000000000000794d */ /* 0x000fea0003800000 */
.L_x_0:
[----:B------:R-:W-:-:S00]  /*00f0*/  BRA `(.L_x_0) ;  /* 0xfffffffc00fc7947 */ /* 0x000fc0000383ffff */
[----:B------:R-:W-:-:S00]  /*0100*/  NOP ;  /* 0x0000000000007918 */ /* 0x000fc00000000000 */
[----:B------:R-:W-:-:S00]  /*0110*/  NOP ;  /* 0x0000000000007918 */ /* 0x000fc00000000000 */
[----:B------:R-:W-:-:S00]  /*0120*/  NOP ;  /* 0x0000000000007918 */ /* 0x000fc00000000000 */
[----:B------:R-:W-:-:S00]  /*0130*/  NOP ;  /* 0x0000000000007918 */ /* 0x000fc00000000000 */
[----:B------:R-:W-:-:S00]  /*0140*/  NOP ;  /* 0x0000000000007918 */ /* 0x000fc00000000000 */
[----:B------:R-:W-:-:S00]  /*0150*/  NOP ;  /* 0x0000000000007918 */ /* 0x000fc00000000000 */
[----:B------:R-:W-:-:S00]  /*0160*/  NOP ;  /* 0x0000000000007918 */ /* 0x000fc00000000000 */
[----:B------:R-:W-:-:S00]  /*0170*/  NOP ;  /* 0x0000000000007918 */ /* 0x000fc00000000000 */
.L_x_1:


//--------------------- .nv.shared.reserved.0     --------------------------
	.section	.nv.shared.reserved.0,"aw",@nobits
	.weak		__nv_reservedSMEM_offset_0_alias
	.size		__nv_reservedSMEM_offset_0_alias, 0, 64
	.other		__nv_reservedSMEM_offset_0_alias,@"STO_CUDA_RESERVED_SHARED STV_DEFAULT"
__nv_reservedSMEM_offset_0_alias:
	.zero		0
	.zero		64


//--------------------- .nv.constant0._Z15deviceIncrementPii --------------------------
	.section	.nv.constant0._Z15deviceIncrementPii,"a",@progbits
	.sectionflags	@""
	.align	4
.nv.constant0._Z15deviceIncrementPii:
	.zero		908


//--------------------- SYMBOLS --------------------------

	.type		.nv.reservedSmem.offset0,@object
	.size		.nv.reservedSmem.offset0,0x4
